//
// Generated by LLVM NVPTX Back-End
//

.version 8.3
.target sm_86
.address_size 64

	// .globl	triton_
.extern .shared .align 16 .b8 global_smem[];

.visible .entry triton_(
	.param .u64 triton__param_0,
	.param .u64 triton__param_1,
	.param .u32 triton__param_2
)
.maxntid 128, 1, 1
{
	.reg .pred 	%p<17>;
	.reg .b32 	%r<109>;
	.reg .b64 	%rd<28>;
	.loc	1 18 0
$L__func_begin0:
	.loc	1 18 0

	ld.param.u64 	%rd17, [triton__param_0];
	ld.param.u64 	%rd18, [triton__param_1];
$L__tmp0:
	.loc	1 19 28
	// begin inline asm
	mov.u32 %r1, %ctaid.x;
	// end inline asm
	.loc	1 19 33
	shl.b32 	%r18, %r1, 10;
	ld.param.u32 	%r19, [triton__param_2];
	.loc	1 20 36
	mov.u32 	%r20, %tid.x;
	shl.b32 	%r21, %r20, 2;
	and.b32  	%r22, %r21, 508;
	and.b32  	%r23, %r20, 127;
	.loc	1 20 23
	or.b32  	%r24, %r18, %r22;
	or.b32  	%r25, %r24, 1;
	or.b32  	%r26, %r24, 2;
	or.b32  	%r27, %r24, 3;
	or.b32  	%r28, %r24, 512;
	or.b32  	%r29, %r24, 513;
	or.b32  	%r30, %r24, 514;
	or.b32  	%r31, %r24, 515;
	or.b32  	%r32, %r18, %r23;
	or.b32  	%r33, %r32, 128;
	or.b32  	%r34, %r32, 256;
	or.b32  	%r35, %r32, 384;
	or.b32  	%r36, %r32, 512;
	or.b32  	%r37, %r32, 640;
	or.b32  	%r38, %r32, 768;
	or.b32  	%r39, %r32, 896;
	.loc	1 21 21
	setp.lt.s32 	%p1, %r24, %r19;
	setp.lt.s32 	%p2, %r25, %r19;
	setp.lt.s32 	%p3, %r26, %r19;
	setp.lt.s32 	%p4, %r27, %r19;
	setp.lt.s32 	%p5, %r28, %r19;
	setp.lt.s32 	%p6, %r29, %r19;
	setp.lt.s32 	%p7, %r30, %r19;
	setp.lt.s32 	%p8, %r31, %r19;
	setp.lt.s32 	%p9, %r32, %r19;
	setp.lt.s32 	%p10, %r33, %r19;
	setp.lt.s32 	%p11, %r34, %r19;
	setp.lt.s32 	%p12, %r35, %r19;
	setp.lt.s32 	%p13, %r36, %r19;
	setp.lt.s32 	%p14, %r37, %r19;
	setp.lt.s32 	%p15, %r38, %r19;
	setp.lt.s32 	%p16, %r39, %r19;
	.loc	1 24 20
	mul.hi.s32 	%r41, %r32, 156180629;
	shr.u32 	%r42, %r41, 31;
	shr.s32 	%r43, %r41, 3;
	add.s32 	%r44, %r43, %r42;
	mul.lo.s32 	%r45, %r44, 220;
	sub.s32 	%r46, %r32, %r45;
	mul.hi.s32 	%r48, %r33, 156180629;
	shr.u32 	%r49, %r48, 31;
	shr.s32 	%r50, %r48, 3;
	add.s32 	%r51, %r50, %r49;
	mul.lo.s32 	%r52, %r51, 220;
	sub.s32 	%r53, %r33, %r52;
	mul.hi.s32 	%r55, %r34, 156180629;
	shr.u32 	%r56, %r55, 31;
	shr.s32 	%r57, %r55, 3;
	add.s32 	%r58, %r57, %r56;
	mul.lo.s32 	%r59, %r58, 220;
	sub.s32 	%r60, %r34, %r59;
	mul.hi.s32 	%r62, %r35, 156180629;
	shr.u32 	%r63, %r62, 31;
	shr.s32 	%r64, %r62, 3;
	add.s32 	%r65, %r64, %r63;
	mul.lo.s32 	%r66, %r65, 220;
	sub.s32 	%r67, %r35, %r66;
	mul.hi.s32 	%r69, %r36, 156180629;
	shr.u32 	%r70, %r69, 31;
	shr.s32 	%r71, %r69, 3;
	add.s32 	%r72, %r71, %r70;
	mul.lo.s32 	%r73, %r72, 220;
	sub.s32 	%r74, %r36, %r73;
	mul.hi.s32 	%r76, %r37, 156180629;
	shr.u32 	%r77, %r76, 31;
	shr.s32 	%r78, %r76, 3;
	add.s32 	%r79, %r78, %r77;
	mul.lo.s32 	%r80, %r79, 220;
	sub.s32 	%r81, %r37, %r80;
	mul.hi.s32 	%r83, %r38, 156180629;
	shr.u32 	%r84, %r83, 31;
	shr.s32 	%r85, %r83, 3;
	add.s32 	%r86, %r85, %r84;
	mul.lo.s32 	%r87, %r86, 220;
	sub.s32 	%r88, %r38, %r87;
	mul.hi.s32 	%r90, %r39, 156180629;
	shr.u32 	%r91, %r90, 31;
	shr.s32 	%r92, %r90, 3;
	add.s32 	%r93, %r92, %r91;
	mul.lo.s32 	%r94, %r93, 220;
	sub.s32 	%r95, %r39, %r94;
	.loc	1 25 30
	mul.wide.s32 	%rd19, %r24, 4;
	add.s64 	%rd1, %rd17, %rd19;
	add.s64 	%rd2, %rd1, 4;
	add.s64 	%rd3, %rd1, 8;
	add.s64 	%rd4, %rd1, 12;
	add.s64 	%rd5, %rd1, 2048;
	add.s64 	%rd6, %rd1, 2052;
	add.s64 	%rd7, %rd1, 2056;
	add.s64 	%rd8, %rd1, 2060;
	.loc	1 25 35
	// begin inline asm
	mov.u32 %r2, 0x0;
	@%p1 ld.global.b32 { %r2 }, [ %rd1 + 0 ];
	// end inline asm
	// begin inline asm
	mov.u32 %r3, 0x0;
	@%p2 ld.global.b32 { %r3 }, [ %rd2 + 0 ];
	// end inline asm
	// begin inline asm
	mov.u32 %r4, 0x0;
	@%p3 ld.global.b32 { %r4 }, [ %rd3 + 0 ];
	// end inline asm
	// begin inline asm
	mov.u32 %r5, 0x0;
	@%p4 ld.global.b32 { %r5 }, [ %rd4 + 0 ];
	// end inline asm
	// begin inline asm
	mov.u32 %r6, 0x0;
	@%p5 ld.global.b32 { %r6 }, [ %rd5 + 0 ];
	// end inline asm
	// begin inline asm
	mov.u32 %r7, 0x0;
	@%p6 ld.global.b32 { %r7 }, [ %rd6 + 0 ];
	// end inline asm
	// begin inline asm
	mov.u32 %r8, 0x0;
	@%p7 ld.global.b32 { %r8 }, [ %rd7 + 0 ];
	// end inline asm
	// begin inline asm
	mov.u32 %r9, 0x0;
	@%p8 ld.global.b32 { %r9 }, [ %rd8 + 0 ];
	// end inline asm
	.loc	1 26 31
	mad.lo.s32 	%r96, %r44, 1872, %r46;
	mad.lo.s32 	%r97, %r51, 1872, %r53;
	mad.lo.s32 	%r98, %r58, 1872, %r60;
	mad.lo.s32 	%r99, %r65, 1872, %r67;
	mad.lo.s32 	%r100, %r72, 1872, %r74;
	mad.lo.s32 	%r101, %r79, 1872, %r81;
	mad.lo.s32 	%r102, %r86, 1872, %r88;
	mad.lo.s32 	%r103, %r93, 1872, %r95;
	.loc	1 26 25
	mul.wide.s32 	%rd20, %r96, 4;
	add.s64 	%rd9, %rd18, %rd20;
	mul.wide.s32 	%rd21, %r97, 4;
	add.s64 	%rd10, %rd18, %rd21;
	mul.wide.s32 	%rd22, %r98, 4;
	add.s64 	%rd11, %rd18, %rd22;
	mul.wide.s32 	%rd23, %r99, 4;
	add.s64 	%rd12, %rd18, %rd23;
	mul.wide.s32 	%rd24, %r100, 4;
	add.s64 	%rd13, %rd18, %rd24;
	mul.wide.s32 	%rd25, %r101, 4;
	add.s64 	%rd14, %rd18, %rd25;
	mul.wide.s32 	%rd26, %r102, 4;
	add.s64 	%rd15, %rd18, %rd26;
	mul.wide.s32 	%rd27, %r103, 4;
	add.s64 	%rd16, %rd18, %rd27;
	.loc	1 26 48
	shl.b32 	%r104, %r23, 2;
	shl.b32 	%r105, %r23, 4;
	mov.u32 	%r106, global_smem;
	add.s32 	%r107, %r106, %r105;
	st.shared.v4.u32 	[%r107], {%r2, %r3, %r4, %r5};
	bar.sync 	0;
	add.s32 	%r108, %r106, %r104;
	ld.shared.u32 	%r10, [%r108];
	ld.shared.u32 	%r11, [%r108+512];
	ld.shared.u32 	%r12, [%r108+1024];
	ld.shared.u32 	%r13, [%r108+1536];
	bar.sync 	0;
	st.shared.v4.u32 	[%r107], {%r6, %r7, %r8, %r9};
	bar.sync 	0;
	ld.shared.u32 	%r14, [%r108];
	ld.shared.u32 	%r15, [%r108+512];
	ld.shared.u32 	%r16, [%r108+1024];
	ld.shared.u32 	%r17, [%r108+1536];
	// begin inline asm
	@%p9 st.global.b32 [ %rd9 + 0 ], { %r10 };
	// end inline asm
	// begin inline asm
	@%p10 st.global.b32 [ %rd10 + 0 ], { %r11 };
	// end inline asm
	// begin inline asm
	@%p11 st.global.b32 [ %rd11 + 0 ], { %r12 };
	// end inline asm
	// begin inline asm
	@%p12 st.global.b32 [ %rd12 + 0 ], { %r13 };
	// end inline asm
	// begin inline asm
	@%p13 st.global.b32 [ %rd13 + 0 ], { %r14 };
	// end inline asm
	// begin inline asm
	@%p14 st.global.b32 [ %rd14 + 0 ], { %r15 };
	// end inline asm
	// begin inline asm
	@%p15 st.global.b32 [ %rd15 + 0 ], { %r16 };
	// end inline asm
	// begin inline asm
	@%p16 st.global.b32 [ %rd16 + 0 ], { %r17 };
	// end inline asm
	.loc	1 26 4
	ret;
$L__tmp1:
$L__func_end0:

}
	.file	1 "/home/admin/zy429782/fx_experiments/torch_aot_tool/dynamicLib_7622_gpu_torch260/qi/cqiwarv76v36pxm4m4casilxrt2hjladpat5tizmhz6erjqghw6f.py"
	.section	.debug_abbrev
	{
.b8 1
.b8 17
.b8 0
.b8 37
.b8 8
.b8 19
.b8 5
.b8 3
.b8 8
.b8 16
.b8 6
.b8 27
.b8 8
.b8 17
.b8 1
.b8 18
.b8 1
.b8 0
.b8 0
.b8 0
	}
	.section	.debug_info
	{
.b32 176
.b8 2
.b8 0
.b32 .debug_abbrev
.b8 8
.b8 1
.b8 116
.b8 114
.b8 105
.b8 116
.b8 111
.b8 110
.b8 0
.b8 2
.b8 0
.b8 99
.b8 113
.b8 105
.b8 119
.b8 97
.b8 114
.b8 118
.b8 55
.b8 54
.b8 118
.b8 51
.b8 54
.b8 112
.b8 120
.b8 109
.b8 52
.b8 109
.b8 52
.b8 99
.b8 97
.b8 115
.b8 105
.b8 108
.b8 120
.b8 114
.b8 116
.b8 50
.b8 104
.b8 106
.b8 108
.b8 97
.b8 100
.b8 112
.b8 97
.b8 116
.b8 53
.b8 116
.b8 105
.b8 122
.b8 109
.b8 104
.b8 122
.b8 54
.b8 101
.b8 114
.b8 106
.b8 113
.b8 103
.b8 104
.b8 119
.b8 54
.b8 102
.b8 46
.b8 112
.b8 121
.b8 0
.b32 .debug_line
.b8 47
.b8 104
.b8 111
.b8 109
.b8 101
.b8 47
.b8 97
.b8 100
.b8 109
.b8 105
.b8 110
.b8 47
.b8 122
.b8 121
.b8 52
.b8 50
.b8 57
.b8 55
.b8 56
.b8 50
.b8 47
.b8 102
.b8 120
.b8 95
.b8 101
.b8 120
.b8 112
.b8 101
.b8 114
.b8 105
.b8 109
.b8 101
.b8 110
.b8 116
.b8 115
.b8 47
.b8 116
.b8 111
.b8 114
.b8 99
.b8 104
.b8 95
.b8 97
.b8 111
.b8 116
.b8 95
.b8 116
.b8 111
.b8 111
.b8 108
.b8 47
.b8 100
.b8 121
.b8 110
.b8 97
.b8 109
.b8 105
.b8 99
.b8 76
.b8 105
.b8 98
.b8 95
.b8 55
.b8 54
.b8 50
.b8 50
.b8 95
.b8 103
.b8 112
.b8 117
.b8 95
.b8 116
.b8 111
.b8 114
.b8 99
.b8 104
.b8 50
.b8 54
.b8 48
.b8 47
.b8 113
.b8 105
.b8 0
.b64 $L__func_begin0
.b64 $L__func_end0
	}
	.section	.debug_loc	{	}


// ===== COMPILED SASS (sm_100) =====

	.target	sm_100

	.elftype	@"ET_EXEC"


//--------------------- .note.nv.tkinfo           --------------------------
	.section	.note.nv.tkinfo,"",@"SHT_NOTE"
	.sectionflags	@"SHF_NOTE_NV_TKINFO"
	.tkinfo
        /*0018*/ 	.word	0x00000002
        /*0030*/ 	.string	""
        /*0030*/ 	.string	"ptxas"
        /*0030*/ 	.string	"Cuda compilation tools, release 13.0, V13.0.88"
        /*0030*/ 	.string	"Build cuda_13.0.r13.0/compiler.36424714_0"
        /*0030*/ 	.string	"-arch sm_100 "



//--------------------- .note.nv.cuinfo           --------------------------
	.section	.note.nv.cuinfo,"",@"SHT_NOTE"
	.sectionflags	@"SHF_NOTE_NV_CUINFO"
        /*0018*/ 	.short	0x0002
        /*001a*/ 	.short	0x0056
        /*001c*/ 	.short	0x0082
	.zero		2


//--------------------- .nv.info                  --------------------------
	.section	.nv.info,"",@"SHT_CUDA_INFO"
	.align	4


	//----- nvinfo : EIATTR_REGCOUNT
	.align		4
        /*0000*/ 	.byte	0x04, 0x2f
        /*0002*/ 	.short	(.L_1 - .L_0)
	.align		4
.L_0:
        /*0004*/ 	.word	index@(triton_)
        /*0008*/ 	.word	0x00000020


	//----- nvinfo : EIATTR_FRAME_SIZE
	.align		4
.L_1:
        /*000c*/ 	.byte	0x04, 0x11
        /*000e*/ 	.short	(.L_3 - .L_2)
	.align		4
.L_2:
        /*0010*/ 	.word	index@(triton_)
        /*0014*/ 	.word	0x00000000


	//----- nvinfo : EIATTR_MIN_STACK_SIZE
	.align		4
.L_3:
        /*0018*/ 	.byte	0x04, 0x12
        /*001a*/ 	.short	(.L_5 - .L_4)
	.align		4
.L_4:
        /*001c*/ 	.word	index@(triton_)
        /*0020*/ 	.word	0x00000000
.L_5:


//--------------------- .nv.compat                --------------------------
	.section	.nv.compat,"",@"SHT_CUDA_COMPAT_INFO"
	.align	4
        /*0000*/ 	.byte	0x02, 0x09, 0x00, 0x00, 0x02, 0x02, 0x01, 0x00, 0x02, 0x05, 0x05, 0x00, 0x03, 0x07, 0x01, 0x01
        /*0010*/ 	.byte	0x02, 0x03, 0x00, 0x00, 0x02, 0x06, 0x01, 0x00, 0x04, 0x0b, 0x08, 0x00, 0x09, 0x00, 0x00, 0x00
        /*0020*/ 	.byte	0x00, 0x00, 0x00, 0x00


//--------------------- .nv.info.triton_          --------------------------
	.section	.nv.info.triton_,"",@"SHT_CUDA_INFO"
	.sectionflags	@""
	.align	4


	//----- nvinfo : EIATTR_CUDA_API_VERSION
	.align		4
        /*0000*/ 	.byte	0x04, 0x37
        /*0002*/ 	.short	(.L_7 - .L_6)
.L_6:
        /*0004*/ 	.word	0x00000082


	//----- nvinfo : EIATTR_KPARAM_INFO
	.align		4
.L_7:
        /*0008*/ 	.byte	0x04, 0x17
        /*000a*/ 	.short	(.L_9 - .L_8)
.L_8:
        /*000c*/ 	.word	0x00000000
        /*0010*/ 	.short	0x0002
        /*0012*/ 	.short	0x0010
        /*0014*/ 	.byte	0x00, 0xf0, 0x11, 0x00


	//----- nvinfo : EIATTR_KPARAM_INFO
	.align		4
.L_9:
        /*0018*/ 	.byte	0x04, 0x17
        /*001a*/ 	.short	(.L_11 - .L_10)
.L_10:
        /*001c*/ 	.word	0x00000000
        /*0020*/ 	.short	0x0001
        /*0022*/ 	.short	0x0008
        /*0024*/ 	.byte	0x00, 0xf0, 0x21, 0x00


	//----- nvinfo : EIATTR_KPARAM_INFO
	.align		4
.L_11:
        /*0028*/ 	.byte	0x04, 0x17
        /*002a*/ 	.short	(.L_13 - .L_12)
.L_12:
        /*002c*/ 	.word	0x00000000
        /*0030*/ 	.short	0x0000
        /*0032*/ 	.short	0x0000
        /*0034*/ 	.byte	0x00, 0xf0, 0x21, 0x00


	//----- nvinfo : EIATTR_SPARSE_MMA_MASK
	.align		4
.L_13:
        /*0038*/ 	.byte	0x03, 0x50
        /*003a*/ 	.short	0x0000


	//----- nvinfo : EIATTR_MAXREG_COUNT
	.align		4
        /*003c*/ 	.byte	0x03, 0x1b
        /*003e*/ 	.short	0x00ff


	//----- nvinfo : EIATTR_NUM_BARRIERS
	.align		4
        /*0040*/ 	.byte	0x02, 0x4c
        /*0042*/ 	.byte	0x01
	.zero		1


	//----- nvinfo : EIATTR_MERCURY_ISA_VERSION
	.align		4
        /*0044*/ 	.byte	0x03, 0x5f
        /*0046*/ 	.short	0x0101


	//----- nvinfo : EIATTR_VRC_CTA_INIT_COUNT
	.align		4
        /*0048*/ 	.byte	0x02, 0x4a
	.zero		1
	.zero		1


	//----- nvinfo : EIATTR_EXIT_INSTR_OFFSETS
	.align		4
        /*004c*/ 	.byte	0x04, 0x1c
        /*004e*/ 	.short	(.L_15 - .L_14)


	//   ....[0]....
.L_14:
        /*0050*/ 	.word	0x000007b0


	//   ....[1]....
        /*0054*/ 	.word	0x00000840


	//----- nvinfo : EIATTR_MAX_THREADS
	.align		4
.L_15:
        /*0058*/ 	.byte	0x04, 0x05
        /*005a*/ 	.short	(.L_17 - .L_16)
.L_16:
        /*005c*/ 	.word	0x00000080
        /*0060*/ 	.word	0x00000001
        /*0064*/ 	.word	0x00000001


	//----- nvinfo : EIATTR_CBANK_PARAM_SIZE
	.align		4
.L_17:
        /*0068*/ 	.byte	0x03, 0x19
        /*006a*/ 	.short	0x0014


	//----- nvinfo : EIATTR_PARAM_CBANK
	.align		4
        /*006c*/ 	.byte	0x04, 0x0a
        /*006e*/ 	.short	(.L_19 - .L_18)
	.align		4
.L_18:
        /*0070*/ 	.word	index@(.nv.constant0.triton_)
        /*0074*/ 	.short	0x0380
        /*0076*/ 	.short	0x0014


	//----- nvinfo : EIATTR_SW_WAR
	.align		4
.L_19:
        /*0078*/ 	.byte	0x04, 0x36
        /*007a*/ 	.short	(.L_21 - .L_20)
.L_20:
        /*007c*/ 	.word	0x00000008
.L_21:


//--------------------- .nv.callgraph             --------------------------
	.section	.nv.callgraph,"",@"SHT_CUDA_CALLGRAPH"
	.align	4
	.sectionentsize	8
	.align		4
        /*0000*/ 	.word	0x00000000
	.align		4
        /*0004*/ 	.word	0xffffffff
	.align		4
        /*0008*/ 	.word	0x00000000
	.align		4
        /*000c*/ 	.word	0xfffffffe
	.align		4
        /*0010*/ 	.word	0x00000000
	.align		4
        /*0014*/ 	.word	0xfffffffd
	.align		4
        /*0018*/ 	.word	0x00000000
	.align		4
        /*001c*/ 	.word	0xfffffffc


//--------------------- .text.triton_             --------------------------
	.section	.text.triton_,"ax",@progbits
	.align	128
        .global         triton_
        .type           triton_,@function
        .size           triton_,(.L_x_1 - triton_)
        .other          triton_,@"STO_CUDA_ENTRY STV_DEFAULT"
triton_:
.text.triton_:
[----:B------:R-:W-:Y:S01]  /*0000*/  LDC R1, c[0x0][0x37c] ;  /* 0x0000df00ff017b82 */ /* 0x000fe20000000800 */
[----:B------:R-:W0:Y:S01]  /*0010*/  S2R R17, SR_CTAID.X ;  /* 0x0000000000117919 */ /* 0x000e220000002500 */
[----:B------:R-:W1:Y:S06]  /*0020*/  LDCU UR8, c[0x0][0x390] ;  /* 0x00007200ff0877ac */ /* 0x000e6c0008000800 */
[----:B------:R-:W2:Y:S01]  /*0030*/  LDC.64 R2, c[0x0][0x380] ;  /* 0x0000e000ff027b82 */ /* 0x000ea20000000a00 */
[----:B------:R-:W3:Y:S01]  /*0040*/  S2R R12, SR_TID.X ;  /* 0x00000000000c7919 */ /* 0x000ee20000002100 */
[----:B------:R-:W4:Y:S01]  /*0050*/  LDCU.64 UR6, c[0x0][0x358] ;  /* 0x00006b00ff0677ac */ /* 0x000f220008000a00 */
[----:B0-----:R-:W-:-:S02]  /*0060*/  IMAD.SHL.U32 R17, R17, 0x400, RZ ;  /* 0x0000040011117824 */ /* 0x001fc400078e00ff */
[----:B---3--:R-:W-:-:S05]  /*0070*/  IMAD.SHL.U32 R0, R12, 0x4, RZ ;  /* 0x000000040c007824 */ /* 0x008fca00078e00ff */
[----:B------:R-:W-:-:S04]  /*0080*/  LOP3.LUT R5, R17, 0x1fc, R0, 0xf8, !PT ;  /* 0x000001fc11057812 */ /* 0x000fc800078ef800 */
[C---:B-1----:R-:W-:Y:S01]  /*0090*/  ISETP.GE.AND P6, PT, R5.reuse, UR8, PT ;  /* 0x0000000805007c0c */ /* 0x042fe2000bfc6270 */
[C---:B--2---:R-:W-:Y:S01]  /*00a0*/  IMAD.WIDE R2, R5.reuse, 0x4, R2 ;  /* 0x0000000405027825 */ /* 0x044fe200078e0202 */
[C---:B------:R-:W-:Y:S02]  /*00b0*/  LOP3.LUT R4, R5.reuse, 0x2, RZ, 0xfc, !PT ;  /* 0x0000000205047812 */ /* 0x040fe400078efcff */
[C---:B------:R-:W-:Y:S02]  /*00c0*/  LOP3.LUT R0, R5.reuse, 0x1, RZ, 0xfc, !PT ;  /* 0x0000000105007812 */ /* 0x040fe400078efcff */
[----:B------:R-:W-:Y:S02]  /*00d0*/  LOP3.LUT R6, R5, 0x3, RZ, 0xfc, !PT ;  /* 0x0000000305067812 */ /* 0x000fe400078efcff */
[----:B------:R-:W-:Y:S01]  /*00e0*/  ISETP.GE.AND P4, PT, R4, UR8, PT ;  /* 0x0000000804007c0c */ /* 0x000fe2000bf86270 */
[----:B------:R-:W-:Y:S01]  /*00f0*/  IMAD.MOV.U32 R4, RZ, RZ, RZ ;  /* 0x000000ffff047224 */ /* 0x000fe200078e00ff */
[----:B------:R-:W-:-:S02]  /*0100*/  ISETP.GE.AND P5, PT, R0, UR8, PT ;  /* 0x0000000800007c0c */ /* 0x000fc4000bfa6270 */
[----:B------:R-:W-:Y:S02]  /*0110*/  ISETP.GE.AND P3, PT, R6, UR8, PT ;  /* 0x0000000806007c0c */ /* 0x000fe4000bf66270 */
[C---:B------:R-:W-:Y:S01]  /*0120*/  LOP3.LUT R0, R5.reuse, 0x200, RZ, 0xfc, !PT ;  /* 0x0000020005007812 */ /* 0x040fe200078efcff */
[----:B----4-:R-:W2:Y:S01]  /*0130*/  @!P6 LDG.E R4, desc[UR6][R2.64] ;  /* 0x000000060204e981 */ /* 0x010ea2000c1e1900 */
[C---:B------:R-:W-:Y:S02]  /*0140*/  LOP3.LUT R6, R5.reuse, 0x201, RZ, 0xfc, !PT ;  /* 0x0000020105067812 */ /* 0x040fe400078efcff */
[C---:B------:R-:W-:Y:S02]  /*0150*/  LOP3.LUT R7, R5.reuse, 0x202, RZ, 0xfc, !PT ;  /* 0x0000020205077812 */ /* 0x040fe400078efcff */
[----:B------:R-:W-:Y:S02]  /*0160*/  LOP3.LUT R5, R5, 0x203, RZ, 0xfc, !PT ;  /* 0x0000020305057812 */ /* 0x000fe400078efcff */
[----:B------:R-:W-:-:S02]  /*0170*/  ISETP.GE.AND P1, PT, R6, UR8, PT ;  /* 0x0000000806007c0c */ /* 0x000fc4000bf26270 */
[----:B------:R-:W-:Y:S02]  /*0180*/  ISETP.GE.AND P0, PT, R7, UR8, PT ;  /* 0x0000000807007c0c */ /* 0x000fe4000bf06270 */
[----:B------:R-:W-:Y:S02]  /*0190*/  CS2R R6, SRZ ;  /* 0x0000000000067805 */ /* 0x000fe4000001ff00 */
[----:B------:R-:W-:Y:S01]  /*01a0*/  ISETP.GE.AND P6, PT, R5, UR8, PT ;  /* 0x0000000805007c0c */ /* 0x000fe2000bfc6270 */
[----:B------:R-:W-:Y:S01]  /*01b0*/  IMAD.MOV.U32 R5, RZ, RZ, RZ ;  /* 0x000000ffff057224 */ /* 0x000fe200078e00ff */
[----:B------:R-:W-:Y:S02]  /*01c0*/  ISETP.GE.AND P2, PT, R0, UR8, PT ;  /* 0x0000000800007c0c */ /* 0x000fe4000bf46270 */
[----:B------:R-:W2:Y:S04]  /*01d0*/  @!P4 LDG.E R6, desc[UR6][R2.64+0x8] ;  /* 0x000008060206c981 */ /* 0x000ea8000c1e1900 */
[----:B------:R-:W2:Y:S04]  /*01e0*/  @!P5 LDG.E R5, desc[UR6][R2.64+0x4] ;  /* 0x000004060205d981 */ /* 0x000ea8000c1e1900 */
[----:B------:R-:W2:Y:S01]  /*01f0*/  @!P3 LDG.E R7, desc[UR6][R2.64+0xc] ;  /* 0x00000c060207b981 */ /* 0x000ea2000c1e1900 */
[----:B------:R-:W-:-:S02]  /*0200*/  CS2R R8, SRZ ;  /* 0x0000000000087805 */ /* 0x000fc4000001ff00 */
[----:B------:R-:W-:-:S04]  /*0210*/  CS2R R10, SRZ ;  /* 0x00000000000a7805 */ /* 0x000fc8000001ff00 */
[----:B------:R-:W3:Y:S04]  /*0220*/  @!P2 LDG.E R8, desc[UR6][R2.64+0x800] ;  /* 0x000800060208a981 */ /* 0x000ee8000c1e1900 */
[----:B------:R-:W3:Y:S04]  /*0230*/  @!P1 LDG.E R9, desc[UR6][R2.64+0x804] ;  /* 0x0008040602099981 */ /* 0x000ee8000c1e1900 */
[----:B------:R-:W3:Y:S04]  /*0240*/  @!P0 LDG.E R10, desc[UR6][R2.64+0x808] ;  /* 0x00080806020a8981 */ /* 0x000ee8000c1e1900 */
[----:B------:R0:W3:Y:S01]  /*0250*/  @!P6 LDG.E R11, desc[UR6][R2.64+0x80c] ;  /* 0x00080c06020be981 */ /* 0x0000e2000c1e1900 */
[----:B------:R-:W1:Y:S01]  /*0260*/  S2R R0, SR_TID.X ;  /* 0x0000000000007919 */ /* 0x000e620000002100 */
[----:B------:R-:W4:Y:S01]  /*0270*/  S2UR UR5, SR_CgaCtaId ;  /* 0x00000000000579c3 */ /* 0x000f220000008800 */
[----:B------:R-:W-:Y:S01]  /*0280*/  UMOV UR4, 0x400 ;  /* 0x0000040000047882 */ /* 0x000fe20000000000 */
[----:B------:R-:W-:-:S04]  /*0290*/  LOP3.LUT R17, R17, 0x7f, R12, 0xf8, !PT ;  /* 0x0000007f11117812 */ /* 0x000fc800078ef80c */
[----:B------:R-:W-:Y:S01]  /*02a0*/  LOP3.LUT R14, R17, 0x180, RZ, 0xfc, !PT ;  /* 0x00000180110e7812 */ /* 0x000fe200078efcff */
[----:B----4-:R-:W-:Y:S01]  /*02b0*/  ULEA UR4, UR5, UR4, 0x18 ;  /* 0x0000000405047291 */ /* 0x010fe2000f8ec0ff */
[----:B-1----:R-:W-:-:S05]  /*02c0*/  LOP3.LUT R24, R0, 0x7f, RZ, 0xc0, !PT ;  /* 0x0000007f00187812 */ /* 0x002fca00078ec0ff */
[----:B------:R-:W-:Y:S01]  /*02d0*/  LEA R29, R24, UR4, 0x4 ;  /* 0x00000004181d7c11 */ /* 0x000fe2000f8e20ff */
[----:B------:R-:W-:-:S05]  /*02e0*/  IMAD.HI R23, R14, 0x94f2095, RZ ;  /* 0x094f20950e177827 */ /* 0x000fca00078e02ff */
[----:B------:R-:W-:-:S04]  /*02f0*/  SHF.R.U32.HI R0, RZ, 0x1f, R23 ;  /* 0x0000001fff007819 */ /* 0x000fc80000011617 */
[----:B------:R-:W-:Y:S02]  /*0300*/  LEA.HI.SX32 R23, R23, R0, 0x1d ;  /* 0x0000000017177211 */ /* 0x000fe400078feaff */
[----:B------:R-:W-:Y:S01]  /*0310*/  LEA R0, R24, UR4, 0x2 ;  /* 0x0000000418007c11 */ /* 0x000fe2000f8e10ff */
[C---:B------:R-:W-:Y:S01]  /*0320*/  IMAD.HI R12, R17.reuse, 0x94f2095, RZ ;  /* 0x094f2095110c7827 */ /* 0x040fe200078e02ff */
[C---:B------:R-:W-:Y:S02]  /*0330*/  LOP3.LUT R13, R17.reuse, 0x80, RZ, 0xfc, !PT ;  /* 0x00000080110d7812 */ /* 0x040fe400078efcff */
[----:B------:R-:W-:Y:S02]  /*0340*/  LOP3.LUT R15, R17, 0x100, RZ, 0xfc, !PT ;  /* 0x00000100110f7812 */ /* 0x000fe400078efcff */
[----:B------:R-:W-:Y:S01]  /*0350*/  SHF.R.U32.HI R19, RZ, 0x1f, R12 ;  /* 0x0000001fff137819 */ /* 0x000fe2000001160c */
[----:B------:R-:W-:Y:S01]  /*0360*/  IMAD.HI R16, R13, 0x94f2095, RZ ;  /* 0x094f20950d107827 */ /* 0x000fe200078e02ff */
[----:B------:R-:W-:-:S02]  /*0370*/  LOP3.LUT R18, R17, 0x280, RZ, 0xfc, !PT ;  /* 0x0000028011127812 */ /* 0x000fc400078efcff */
[----:B------:R-:W-:Y:S01]  /*0380*/  LEA.HI.SX32 R12, R12, R19, 0x1d ;  /* 0x000000130c0c7211 */ /* 0x000fe200078feaff */
[----:B------:R-:W-:Y:S01]  /*0390*/  IMAD.HI R22, R15, 0x94f2095, RZ ;  /* 0x094f20950f167827 */ /* 0x000fe200078e02ff */
[----:B------:R-:W-:Y:S02]  /*03a0*/  SHF.R.U32.HI R21, RZ, 0x1f, R16 ;  /* 0x0000001fff157819 */ /* 0x000fe40000011610 */
[----:B------:R-:W-:Y:S02]  /*03b0*/  LOP3.LUT R19, R17, 0x200, RZ, 0xfc, !PT ;  /* 0x0000020011137812 */ /* 0x000fe400078efcff */
[----:B------:R-:W-:Y:S01]  /*03c0*/  LEA.HI.SX32 R16, R16, R21, 0x1d ;  /* 0x0000001510107211 */ /* 0x000fe200078feaff */
[----:B------:R-:W-:Y:S01]  /*03d0*/  IMAD.HI R21, R18, 0x94f2095, RZ ;  /* 0x094f209512157827 */ /* 0x000fe200078e02ff */
[----:B0-----:R-:W-:-:S03]  /*03e0*/  SHF.R.U32.HI R3, RZ, 0x1f, R22 ;  /* 0x0000001fff037819 */ /* 0x001fc60000011616 */
[----:B------:R-:W-:Y:S01]  /*03f0*/  IMAD.HI R20, R19, 0x94f2095, RZ ;  /* 0x094f209513147827 */ /* 0x000fe200078e02ff */
[----:B------:R-:W-:Y:S02]  /*0400*/  LEA.HI.SX32 R22, R22, R3, 0x1d ;  /* 0x0000000316167211 */ /* 0x000fe400078feaff */
[----:B------:R-:W-:Y:S02]  /*0410*/  SHF.R.U32.HI R2, RZ, 0x1f, R21 ;  /* 0x0000001fff027819 */ /* 0x000fe40000011615 */
[----:B------:R-:W-:Y:S02]  /*0420*/  SHF.R.U32.HI R3, RZ, 0x1f, R20 ;  /* 0x0000001fff037819 */ /* 0x000fe40000011614 */
[----:B------:R-:W-:Y:S02]  /*0430*/  LEA.HI.SX32 R21, R21, R2, 0x1d ;  /* 0x0000000215157211 */ /* 0x000fe400078feaff */
[----:B------:R-:W-:Y:S02]  /*0440*/  LEA.HI.SX32 R20, R20, R3, 0x1d ;  /* 0x0000000314147211 */ /* 0x000fe400078feaff */
[----:B------:R-:W0:Y:S01]  /*0450*/  LDC.64 R2, c[0x0][0x388] ;  /* 0x0000e200ff027b82 */ /* 0x000e220000000a00 */
[----:B------:R-:W-:-:S02]  /*0460*/  LOP3.LUT R28, R17, 0x300, RZ, 0xfc, !PT ;  /* 0x00000300111c7812 */ /* 0x000fc400078efcff */
[----:B------:R-:W-:Y:S02]  /*0470*/  ISETP.GE.AND P6, PT, R13, UR8, PT ;  /* 0x000000080d007c0c */ /* 0x000fe4000bfc6270 */
[----:B------:R-:W-:Y:S02]  /*0480*/  ISETP.GE.AND P5, PT, R17, UR8, PT ;  /* 0x0000000811007c0c */ /* 0x000fe4000bfa6270 */
[----:B------:R-:W-:Y:S02]  /*0490*/  ISETP.GE.AND P4, PT, R15, UR8, PT ;  /* 0x000000080f007c0c */ /* 0x000fe4000bf86270 */
[----:B------:R-:W-:Y:S01]  /*04a0*/  ISETP.GE.AND P3, PT, R14, UR8, PT ;  /* 0x000000080e007c0c */ /* 0x000fe2000bf66270 */
[----:B------:R-:W-:Y:S01]  /*04b0*/  IMAD R14, R23, -0xdc, R14 ;  /* 0xffffff24170e7824 */ /* 0x000fe200078e020e */
[----:B------:R-:W-:Y:S02]  /*04c0*/  ISETP.GE.AND P2, PT, R19, UR8, PT ;  /* 0x0000000813007c0c */ /* 0x000fe4000bf46270 */
[----:B------:R-:W-:Y:S01]  /*04d0*/  ISETP.GE.AND P1, PT, R18, UR8, PT ;  /* 0x0000000812007c0c */ /* 0x000fe2000bf26270 */
[----:B------:R-:W-:Y:S01]  /*04e0*/  IMAD R18, R21, -0xdc, R18 ;  /* 0xffffff2415127824 */ /* 0x000fe200078e0212 */
[----:B------:R-:W-:Y:S01]  /*04f0*/  ISETP.GE.AND P0, PT, R28, UR8, PT ;  /* 0x000000081c007c0c */ /* 0x000fe2000bf06270 */
[----:B------:R-:W-:-:S02]  /*0500*/  IMAD R23, R23, 0x750, R14 ;  /* 0x0000075017177824 */ /* 0x000fc400078e020e */
[----:B------:R-:W-:Y:S01]  /*0510*/  IMAD R21, R21, 0x750, R18 ;  /* 0x0000075015157824 */ /* 0x000fe200078e0212 */
[----:B--2---:R1:W-:Y:S01]  /*0520*/  STS.128 [R29], R4 ;  /* 0x000000041d007388 */ /* 0x0043e20000000c00 */
[----:B------:R-:W-:Y:S06]  /*0530*/  BAR.SYNC.DEFER_BLOCKING 0x0 ;  /* 0x0000000000007b1d */ /* 0x000fec0000010000 */
[----:B------:R-:W2:Y:S04]  /*0540*/  LDS R27, [R0] ;  /* 0x00000000001b7984 */ /* 0x000ea80000000800 */
[----:B------:R-:W4:Y:S04]  /*0550*/  LDS R26, [R0+0x200] ;  /* 0x00020000001a7984 */ /* 0x000f280000000800 */
[----:B------:R-:W5:Y:S04]  /*0560*/  LDS R25, [R0+0x400] ;  /* 0x0004000000197984 */ /* 0x000f680000000800 */
[----:B------:R-:W5:Y:S01]  /*0570*/  LDS R24, [R0+0x600] ;  /* 0x0006000000187984 */ /* 0x000f620000000800 */
[----:B------:R-:W-:Y:S06]  /*0580*/  BAR.SYNC.DEFER_BLOCKING 0x0 ;  /* 0x0000000000007b1d */ /* 0x000fec0000010000 */
[----:B---3--:R3:W-:Y:S02]  /*0590*/  STS.128 [R29], R8 ;  /* 0x000000081d007388 */ /* 0x0087e40000000c00 */
[----:B------:R-:W-:Y:S01]  /*05a0*/  BAR.SYNC.DEFER_BLOCKING 0x0 ;  /* 0x0000000000007b1d */ /* 0x000fe20000010000 */
[----:B-1----:R-:W-:-:S05]  /*05b0*/  IMAD.HI R7, R28, 0x94f2095, RZ ;  /* 0x094f20951c077827 */ /* 0x002fca00078e02ff */
[----:B------:R-:W1:Y:S04]  /*05c0*/  LDS R6, [R0] ;  /* 0x0000000000067984 */ /* 0x000e680000000800 */
[----:B------:R-:W1:Y:S04]  /*05d0*/  LDS R5, [R0+0x200] ;  /* 0x0002000000057984 */ /* 0x000e680000000800 */
[----:B------:R-:W1:Y:S01]  /*05e0*/  LDS R4, [R0+0x400] ;  /* 0x0004000000047984 */ /* 0x000e620000000800 */
[----:B---3--:R-:W-:Y:S02]  /*05f0*/  IMAD R11, R16, -0xdc, R13 ;  /* 0xffffff24100b7824 */ /* 0x008fe400078e020d */
[----:B------:R-:W-:Y:S01]  /*0600*/  IMAD R13, R12, -0xdc, R17 ;  /* 0xffffff240c0d7824 */ /* 0x000fe200078e0211 */
[----:B------:R-:W-:-:S03]  /*0610*/  SHF.R.U32.HI R8, RZ, 0x1f, R7 ;  /* 0x0000001fff087819 */ /* 0x000fc60000011607 */
[----:B------:R-:W-:Y:S01]  /*0620*/  IMAD R9, R12, 0x750, R13 ;  /* 0x000007500c097824 */ /* 0x000fe200078e020d */
[----:B------:R-:W-:Y:S01]  /*0630*/  LEA.HI.SX32 R7, R7, R8, 0x1d ;  /* 0x0000000807077211 */ /* 0x000fe200078feaff */
[----:B------:R-:W-:Y:S02]  /*0640*/  IMAD R13, R22, -0xdc, R15 ;  /* 0xffffff24160d7824 */ /* 0x000fe400078e020f */
[----:B0-----:R-:W-:Y:S01]  /*0650*/  IMAD.WIDE R8, R9, 0x4, R2 ;  /* 0x0000000409087825 */ /* 0x001fe200078e0202 */
[----:B------:R-:W-:-:S03]  /*0660*/  LOP3.LUT R17, R17, 0x380, RZ, 0xfc, !PT ;  /* 0x0000038011117812 */ /* 0x000fc600078efcff */
[----:B------:R-:W-:Y:S01]  /*0670*/  IMAD R15, R20, -0xdc, R19 ;  /* 0xffffff24140f7824 */ /* 0x000fe200078e0213 */
[----:B--2---:R0:W-:Y:S01]  /*0680*/  @!P5 STG.E desc[UR6][R8.64], R27 ;  /* 0x0000001b0800d986 */ /* 0x0041e2000c101906 */
[----:B------:R-:W-:Y:S01]  /*0690*/  IMAD R11, R16, 0x750, R11 ;  /* 0x00000750100b7824 */ /* 0x000fe200078e020b */
[----:B------:R-:W-:Y:S01]  /*06a0*/  ISETP.GE.AND P5, PT, R17, UR8, PT ;  /* 0x0000000811007c0c */ /* 0x000fe2000bfa6270 */
[----:B------:R-:W-:Y:S02]  /*06b0*/  IMAD R13, R22, 0x750, R13 ;  /* 0x00000750160d7824 */ /* 0x000fe400078e020d */
[----:B------:R-:W-:Y:S02]  /*06c0*/  IMAD R28, R7, -0xdc, R28 ;  /* 0xffffff24071c7824 */ /* 0x000fe400078e021c */
[----:B------:R-:W-:Y:S02]  /*06d0*/  IMAD R15, R20, 0x750, R15 ;  /* 0x00000750140f7824 */ /* 0x000fe400078e020f */
[----:B------:R-:W-:-:S04]  /*06e0*/  IMAD.WIDE R10, R11, 0x4, R2 ;  /* 0x000000040b0a7825 */ /* 0x000fc800078e0202 */
[----:B------:R-:W-:Y:S02]  /*06f0*/  IMAD R7, R7, 0x750, R28 ;  /* 0x0000075007077824 */ /* 0x000fe400078e021c */
[--C-:B------:R-:W-:Y:S01]  /*0700*/  IMAD.WIDE R12, R13, 0x4, R2.reuse ;  /* 0x000000040d0c7825 */ /* 0x100fe200078e0202 */
[----:B----4-:R0:W-:Y:S03]  /*0710*/  @!P6 STG.E desc[UR6][R10.64], R26 ;  /* 0x0000001a0a00e986 */ /* 0x0101e6000c101906 */
[--C-:B------:R-:W-:Y:S01]  /*0720*/  IMAD.WIDE R18, R23, 0x4, R2.reuse ;  /* 0x0000000417127825 */ /* 0x100fe200078e0202 */
[----:B-----5:R0:W-:Y:S03]  /*0730*/  @!P4 STG.E desc[UR6][R12.64], R25 ;  /* 0x000000190c00c986 */ /* 0x0201e6000c101906 */
[--C-:B------:R-:W-:Y:S01]  /*0740*/  IMAD.WIDE R14, R15, 0x4, R2.reuse ;  /* 0x000000040f0e7825 */ /* 0x100fe200078e0202 */
[----:B------:R0:W-:Y:S03]  /*0750*/  @!P3 STG.E desc[UR6][R18.64], R24 ;  /* 0x000000181200b986 */ /* 0x0001e6000c101906 */
[--C-:B------:R-:W-:Y:S01]  /*0760*/  IMAD.WIDE R20, R21, 0x4, R2.reuse ;  /* 0x0000000415147825 */ /* 0x100fe200078e0202 */
[----:B-1----:R0:W-:Y:S03]  /*0770*/  @!P2 STG.E desc[UR6][R14.64], R6 ;  /* 0x000000060e00a986 */ /* 0x0021e6000c101906 */
[----:B------:R-:W-:Y:S01]  /*0780*/  IMAD.WIDE R22, R7, 0x4, R2 ;  /* 0x0000000407167825 */ /* 0x000fe200078e0202 */
[----:B------:R0:W-:Y:S04]  /*0790*/  @!P1 STG.E desc[UR6][R20.64], R5 ;  /* 0x0000000514009986 */ /* 0x0001e8000c101906 */
[----:B------:R0:W-:Y:S01]  /*07a0*/  @!P0 STG.E desc[UR6][R22.64], R4 ;  /* 0x0000000416008986 */ /* 0x0001e2000c101906 */
[----:B------:R-:W-:Y:S05]  /*07b0*/  @P5 EXIT ;  /* 0x000000000000594d */ /* 0x000fea0003800000 */
[----:B------:R-:W1:Y:S01]  /*07c0*/  LDS R7, [R0+0x600] ;  /* 0x0006000000077984 */ /* 0x000e620000000800 */
[----:B0-----:R-:W-:-:S05]  /*07d0*/  IMAD.HI R4, R17, 0x94f2095, RZ ;  /* 0x094f209511047827 */ /* 0x001fca00078e02ff */
[----:B------:R-:W-:-:S04]  /*07e0*/  SHF.R.U32.HI R5, RZ, 0x1f, R4 ;  /* 0x0000001fff057819 */ /* 0x000fc80000011604 */
[----:B------:R-:W-:-:S05]  /*07f0*/  LEA.HI.SX32 R4, R4, R5, 0x1d ;  /* 0x0000000504047211 */ /* 0x000fca00078feaff */
[----:B------:R-:W-:-:S04]  /*0800*/  IMAD R17, R4, -0xdc, R17 ;  /* 0xffffff2404117824 */ /* 0x000fc800078e0211 */
[----:B------:R-:W-:-:S04]  /*0810*/  IMAD R17, R4, 0x750, R17 ;  /* 0x0000075004117824 */ /* 0x000fc800078e0211 */
[----:B------:R-:W-:-:S05]  /*0820*/  IMAD.WIDE R2, R17, 0x4, R2 ;  /* 0x0000000411027825 */ /* 0x000fca00078e0202 */
[----:B-1----:R-:W-:Y:S01]  /*0830*/  STG.E desc[UR6][R2.64], R7 ;  /* 0x0000000702007986 */ /* 0x002fe2000c101906 */
[----:B------:R-:W-:Y:S05]  /*0840*/  EXIT ;  /* 0x000000000000794d */ /* 0x000fea0003800000 */
.L_x_0:
[----:B------:R-:W-:-:S00]  /*0850*/  BRA `(.L_x_0) ;  /* 0xfffffffc00fc7947 */ /* 0x000fc0000383ffff */
[----:B------:R-:W-:-:S00]  /*0860*/  NOP ;  /* 0x0000000000007918 */ /* 0x000fc00000000000 */
        /* <DEDUP_REMOVED lines=9> */
.L_x_1:


//--------------------- .nv.shared.triton_        --------------------------
	.section	.nv.shared.triton_,"aw",@nobits
	.sectionflags	@""
	.align	16
	.zero		1024


//--------------------- .nv.shared.reserved.0     --------------------------
	.section	.nv.shared.reserved.0,"aw",@nobits
	.weak		__nv_reservedSMEM_offset_0_alias
	.size		__nv_reservedSMEM_offset_0_alias, 0, 64
	.other		__nv_reservedSMEM_offset_0_alias,@"STO_CUDA_RESERVED_SHARED STV_DEFAULT"
__nv_reservedSMEM_offset_0_alias:
	.zero		0
	.zero		64


//--------------------- .nv.constant0.triton_     --------------------------
	.section	.nv.constant0.triton_,"a",@progbits
	.sectionflags	@""
	.align	4
.nv.constant0.triton_:
	.zero		916


//--------------------- SYMBOLS --------------------------

	.type		.nv.reservedSmem.offset0,@object
	.size		.nv.reservedSmem.offset0,0x4
	.type		.nv.reservedSmem.cap,@object
	.size		.nv.reservedSmem.cap,0x4
